//
// Generated by NVIDIA NVVM Compiler
//
// Compiler Build ID: CL-36424714
// Cuda compilation tools, release 13.0, V13.0.88
// Based on NVVM 20.0.0
//

.version 9.0
.target sm_100
.address_size 64

	// .globl	_Z5k_sumlPdS_
.extern .shared .align 16 .b8 sdata[];

.visible .entry _Z5k_sumlPdS_(
	.param .u64 _Z5k_sumlPdS__param_0,
	.param .u64 .ptr .align 1 _Z5k_sumlPdS__param_1,
	.param .u64 .ptr .align 1 _Z5k_sumlPdS__param_2
)
{
	.reg .pred 	%p<6>;
	.reg .b32 	%r<13>;
	.reg .b32 	%f<9>;
	.reg .b64 	%rd<11>;
	.reg .b64 	%fd<3>;

	ld.param.u64 	%rd4, [_Z5k_sumlPdS__param_0];
	ld.param.u64 	%rd2, [_Z5k_sumlPdS__param_1];
	ld.param.u64 	%rd3, [_Z5k_sumlPdS__param_2];
	mov.u32 	%r1, %ctaid.x;
	mov.u32 	%r12, %ntid.x;
	mov.u32 	%r3, %tid.x;
	mad.lo.s32 	%r7, %r1, %r12, %r3;
	cvt.s64.s32 	%rd1, %r7;
	setp.le.s64 	%p1, %rd4, %rd1;
	mov.f32 	%f8, 0f00000000;
	@%p1 bra 	$L__BB0_2;
	cvta.to.global.u64 	%rd5, %rd2;
	shl.b64 	%rd6, %rd1, 3;
	add.s64 	%rd7, %rd5, %rd6;
	ld.global.f64 	%fd1, [%rd7];
	cvt.rn.f32.f64 	%f8, %fd1;
$L__BB0_2:
	shl.b32 	%r8, %r3, 2;
	mov.u32 	%r9, sdata;
	add.s32 	%r4, %r9, %r8;
	st.shared.f32 	[%r4], %f8;
	bar.sync 	0;
	setp.lt.u32 	%p2, %r12, 2;
	@%p2 bra 	$L__BB0_6;
$L__BB0_3:
	shr.u32 	%r6, %r12, 1;
	setp.ge.u32 	%p3, %r3, %r6;
	@%p3 bra 	$L__BB0_5;
	shl.b32 	%r10, %r6, 2;
	add.s32 	%r11, %r4, %r10;
	ld.shared.f32 	%f4, [%r11];
	ld.shared.f32 	%f5, [%r4];
	add.f32 	%f6, %f4, %f5;
	st.shared.f32 	[%r4], %f6;
$L__BB0_5:
	bar.sync 	0;
	setp.gt.u32 	%p4, %r12, 3;
	mov.u32 	%r12, %r6;
	@%p4 bra 	$L__BB0_3;
$L__BB0_6:
	setp.ne.s32 	%p5, %r3, 0;
	@%p5 bra 	$L__BB0_8;
	ld.shared.f32 	%f7, [sdata];
	cvt.f64.f32 	%fd2, %f7;
	cvta.to.global.u64 	%rd8, %rd3;
	mul.wide.u32 	%rd9, %r1, 8;
	add.s64 	%rd10, %rd8, %rd9;
	st.global.f64 	[%rd10], %fd2;
$L__BB0_8:
	bar.sync 	0;
	ret;

}


// ===== COMPILED SASS (sm_100) =====

	.target	sm_100

	.elftype	@"ET_EXEC"


//--------------------- .note.nv.tkinfo           --------------------------
	.section	.note.nv.tkinfo,"",@"SHT_NOTE"
	.sectionflags	@"SHF_NOTE_NV_TKINFO"
	.tkinfo
        /*0018*/ 	.word	0x00000002
        /*0030*/ 	.string	""
        /*0030*/ 	.string	"ptxas"
        /*0030*/ 	.string	"Cuda compilation tools, release 13.0, V13.0.88"
        /*0030*/ 	.string	"Build cuda_13.0.r13.0/compiler.36424714_0"
        /*0030*/ 	.string	"-arch sm_100 -m 64 "



//--------------------- .note.nv.cuinfo           --------------------------
	.section	.note.nv.cuinfo,"",@"SHT_NOTE"
	.sectionflags	@"SHF_NOTE_NV_CUINFO"
        /*0018*/ 	.short	0x0002
        /*001a*/ 	.short	0x0064
        /*001c*/ 	.short	0x0082
	.zero		2


//--------------------- .nv.info                  --------------------------
	.section	.nv.info,"",@"SHT_CUDA_INFO"
	.align	4


	//----- nvinfo : EIATTR_REGCOUNT
	.align		4
        /*0000*/ 	.byte	0x04, 0x2f
        /*0002*/ 	.short	(.L_1 - .L_0)
	.align		4
.L_0:
        /*0004*/ 	.word	index@(_Z5k_sumlPdS_)
        /*0008*/ 	.word	0x0000000c


	//----- nvinfo : EIATTR_FRAME_SIZE
	.align		4
.L_1:
        /*000c*/ 	.byte	0x04, 0x11
        /*000e*/ 	.short	(.L_3 - .L_2)
	.align		4
.L_2:
        /*0010*/ 	.word	index@(_Z5k_sumlPdS_)
        /*0014*/ 	.word	0x00000000


	//----- nvinfo : EIATTR_MIN_STACK_SIZE
	.align		4
.L_3:
        /*0018*/ 	.byte	0x04, 0x12
        /*001a*/ 	.short	(.L_5 - .L_4)
	.align		4
.L_4:
        /*001c*/ 	.word	index@(_Z5k_sumlPdS_)
        /*0020*/ 	.word	0x00000000
.L_5:


//--------------------- .nv.compat                --------------------------
	.section	.nv.compat,"",@"SHT_CUDA_COMPAT_INFO"
	.align	4
        /*0000*/ 	.byte	0x02, 0x09, 0x00, 0x00, 0x02, 0x02, 0x01, 0x00, 0x02, 0x05, 0x05, 0x00, 0x03, 0x07, 0x01, 0x01
        /*0010*/ 	.byte	0x02, 0x03, 0x00, 0x00, 0x02, 0x06, 0x01, 0x00, 0x04, 0x0b, 0x08, 0x00, 0x09, 0x00, 0x00, 0x00
        /*0020*/ 	.byte	0x00, 0x00, 0x00, 0x00


//--------------------- .nv.info._Z5k_sumlPdS_    --------------------------
	.section	.nv.info._Z5k_sumlPdS_,"",@"SHT_CUDA_INFO"
	.sectionflags	@""
	.align	4


	//----- nvinfo : EIATTR_CUDA_API_VERSION
	.align		4
        /*0000*/ 	.byte	0x04, 0x37
        /*0002*/ 	.short	(.L_7 - .L_6)
.L_6:
        /*0004*/ 	.word	0x00000082


	//----- nvinfo : EIATTR_KPARAM_INFO
	.align		4
.L_7:
        /*0008*/ 	.byte	0x04, 0x17
        /*000a*/ 	.short	(.L_9 - .L_8)
.L_8:
        /*000c*/ 	.word	0x00000000
        /*0010*/ 	.short	0x0002
        /*0012*/ 	.short	0x0010
        /*0014*/ 	.byte	0x00, 0xf5, 0x21, 0x00


	//----- nvinfo : EIATTR_KPARAM_INFO
	.align		4
.L_9:
        /*0018*/ 	.byte	0x04, 0x17
        /*001a*/ 	.short	(.L_11 - .L_10)
.L_10:
        /*001c*/ 	.word	0x00000000
        /*0020*/ 	.short	0x0001
        /*0022*/ 	.short	0x0008
        /*0024*/ 	.byte	0x00, 0xf5, 0x21, 0x00


	//----- nvinfo : EIATTR_KPARAM_INFO
	.align		4
.L_11:
        /*0028*/ 	.byte	0x04, 0x17
        /*002a*/ 	.short	(.L_13 - .L_12)
.L_12:
        /*002c*/ 	.word	0x00000000
        /*0030*/ 	.short	0x0000
        /*0032*/ 	.short	0x0000
        /*0034*/ 	.byte	0x00, 0xf0, 0x21, 0x00


	//----- nvinfo : EIATTR_SPARSE_MMA_MASK
	.align		4
.L_13:
        /*0038*/ 	.byte	0x03, 0x50
        /*003a*/ 	.short	0x0000


	//----- nvinfo : EIATTR_MAXREG_COUNT
	.align		4
        /*003c*/ 	.byte	0x03, 0x1b
        /*003e*/ 	.short	0x00ff


	//----- nvinfo : EIATTR_NUM_BARRIERS
	.align		4
        /*0040*/ 	.byte	0x02, 0x4c
        /*0042*/ 	.byte	0x01
	.zero		1


	//----- nvinfo : EIATTR_MERCURY_ISA_VERSION
	.align		4
        /*0044*/ 	.byte	0x03, 0x5f
        /*0046*/ 	.short	0x0101


	//----- nvinfo : EIATTR_VRC_CTA_INIT_COUNT
	.align		4
        /*0048*/ 	.byte	0x02, 0x4a
	.zero		1
	.zero		1


	//----- nvinfo : EIATTR_EXIT_INSTR_OFFSETS
	.align		4
        /*004c*/ 	.byte	0x04, 0x1c
        /*004e*/ 	.short	(.L_15 - .L_14)


	//   ....[0]....
.L_14:
        /*0050*/ 	.word	0x000002e0


	//----- nvinfo : EIATTR_CBANK_PARAM_SIZE
	.align		4
.L_15:
        /*0054*/ 	.byte	0x03, 0x19
        /*0056*/ 	.short	0x0018


	//----- nvinfo : EIATTR_PARAM_CBANK
	.align		4
        /*0058*/ 	.byte	0x04, 0x0a
        /*005a*/ 	.short	(.L_17 - .L_16)
	.align		4
.L_16:
        /*005c*/ 	.word	index@(.nv.constant0._Z5k_sumlPdS_)
        /*0060*/ 	.short	0x0380
        /*0062*/ 	.short	0x0018


	//----- nvinfo : EIATTR_SW_WAR
	.align		4
.L_17:
        /*0064*/ 	.byte	0x04, 0x36
        /*0066*/ 	.short	(.L_19 - .L_18)
.L_18:
        /*0068*/ 	.word	0x00000008
.L_19:


//--------------------- .nv.callgraph             --------------------------
	.section	.nv.callgraph,"",@"SHT_CUDA_CALLGRAPH"
	.align	4
	.sectionentsize	8
	.align		4
        /*0000*/ 	.word	0x00000000
	.align		4
        /*0004*/ 	.word	0xffffffff
	.align		4
        /*0008*/ 	.word	0x00000000
	.align		4
        /*000c*/ 	.word	0xfffffffe
	.align		4
        /*0010*/ 	.word	0x00000000
	.align		4
        /*0014*/ 	.word	0xfffffffd
	.align		4
        /*0018*/ 	.word	0x00000000
	.align		4
        /*001c*/ 	.word	0xfffffffc


//--------------------- .text._Z5k_sumlPdS_       --------------------------
	.section	.text._Z5k_sumlPdS_,"ax",@progbits
	.align	128
        .global         _Z5k_sumlPdS_
        .type           _Z5k_sumlPdS_,@function
        .size           _Z5k_sumlPdS_,(.L_x_3 - _Z5k_sumlPdS_)
        .other          _Z5k_sumlPdS_,@"STO_CUDA_ENTRY STV_DEFAULT"
_Z5k_sumlPdS_:
.text._Z5k_sumlPdS_:
[----:B------:R-:W-:Y:S01]  /*0000*/  LDC R1, c[0x0][0x37c] ;  /* 0x0000df00ff017b82 */ /* 0x000fe20000000800 */
[----:B------:R-:W0:Y:S01]  /*0010*/  S2R R7, SR_CTAID.X ;  /* 0x0000000000077919 */ /* 0x000e220000002500 */
[----:B------:R-:W0:Y:S01]  /*0020*/  LDCU UR8, c[0x0][0x360] ;  /* 0x00006c00ff0877ac */ /* 0x000e220008000800 */
[----:B------:R-:W0:Y:S01]  /*0030*/  S2R R6, SR_TID.X ;  /* 0x0000000000067919 */ /* 0x000e220000002100 */
[----:B------:R-:W1:Y:S01]  /*0040*/  LDCU.64 UR4, c[0x0][0x380] ;  /* 0x00007000ff0477ac */ /* 0x000e620008000a00 */
[----:B------:R-:W2:Y:S01]  /*0050*/  LDCU.64 UR6, c[0x0][0x358] ;  /* 0x00006b00ff0677ac */ /* 0x000ea20008000a00 */
[----:B0-----:R-:W-:-:S05]  /*0060*/  IMAD R0, R7, UR8, R6 ;  /* 0x0000000807007c24 */ /* 0x001fca000f8e0206 */
[----:B-1----:R-:W-:Y:S02]  /*0070*/  ISETP.GE.U32.AND P0, PT, R0, UR4, PT ;  /* 0x0000000400007c0c */ /* 0x002fe4000bf06070 */
[----:B------:R-:W-:-:S04]  /*0080*/  SHF.R.S32.HI R3, RZ, 0x1f, R0 ;  /* 0x0000001fff037819 */ /* 0x000fc80000011400 */
[----:B------:R-:W-:-:S13]  /*0090*/  ISETP.GE.AND.EX P0, PT, R3, UR5, PT, P0 ;  /* 0x0000000503007c0c */ /* 0x000fda000bf06300 */
[----:B------:R-:W0:Y:S02]  /*00a0*/  @!P0 LDC.64 R4, c[0x0][0x388] ;  /* 0x0000e200ff048b82 */ /* 0x000e240000000a00 */
[----:B0-----:R-:W-:-:S04]  /*00b0*/  @!P0 LEA R2, P1, R0, R4, 0x3 ;  /* 0x0000000400028211 */ /* 0x001fc800078218ff */
[----:B------:R-:W-:-:S06]  /*00c0*/  @!P0 LEA.HI.X R3, R0, R5, R3, 0x3, P1 ;  /* 0x0000000500038211 */ /* 0x000fcc00008f1c03 */
[----:B--2---:R-:W2:Y:S01]  /*00d0*/  @!P0 LDG.E.64 R2, desc[UR6][R2.64] ;  /* 0x0000000602028981 */ /* 0x004ea2000c1e1b00 */
[----:B------:R-:W-:Y:S01]  /*00e0*/  ISETP.NE.AND P1, PT, R6, RZ, PT ;  /* 0x000000ff0600720c */ /* 0x000fe20003f25270 */
[----:B------:R-:W0:Y:S01]  /*00f0*/  S2UR UR5, SR_CgaCtaId ;  /* 0x00000000000579c3 */ /* 0x000e220000008800 */
[----:B------:R-:W-:Y:S01]  /*0100*/  IMAD.MOV.U32 R4, RZ, RZ, RZ ;  /* 0x000000ffff047224 */ /* 0x000fe200078e00ff */
[----:B------:R-:W-:Y:S01]  /*0110*/  UMOV UR4, 0x400 ;  /* 0x0000040000047882 */ /* 0x000fe20000000000 */
[----:B------:R-:W-:-:S09]  /*0120*/  IMAD.U32 R0, RZ, RZ, UR8 ;  /* 0x00000008ff007e24 */ /* 0x000fd2000f8e00ff */
[----:B------:R-:W1:Y:S01]  /*0130*/  @!P1 S2R R9, SR_CgaCtaId ;  /* 0x0000000000099919 */ /* 0x000e620000008800 */
[----:B------:R-:W-:Y:S01]  /*0140*/  @!P1 MOV R8, 0x400 ;  /* 0x0000040000089802 */ /* 0x000fe20000000f00 */
[----:B0-----:R-:W-:-:S06]  /*0150*/  ULEA UR4, UR5, UR4, 0x18 ;  /* 0x0000000405047291 */ /* 0x001fcc000f8ec0ff */
[----:B------:R-:W-:Y:S02]  /*0160*/  LEA R5, R6, UR4, 0x2 ;  /* 0x0000000406057c11 */ /* 0x000fe4000f8e10ff */
[----:B-1----:R-:W-:Y:S01]  /*0170*/  @!P1 LEA R9, R9, R8, 0x18 ;  /* 0x0000000809099211 */ /* 0x002fe200078ec0ff */
[----:B--2---:R-:W0:Y:S01]  /*0180*/  @!P0 F2F.F32.F64 R4, R2 ;  /* 0x0000000200048310 */ /* 0x004e220000301000 */
[----:B------:R-:W-:Y:S01]  /*0190*/  ISETP.GE.U32.AND P0, PT, R0, 0x2, PT ;  /* 0x000000020000780c */ /* 0x000fe20003f06070 */
[----:B0-----:R0:W-:Y:S01]  /*01a0*/  STS [R5], R4 ;  /* 0x0000000405007388 */ /* 0x0011e20000000800 */
[----:B------:R-:W-:Y:S11]  /*01b0*/  BAR.SYNC.DEFER_BLOCKING 0x0 ;  /* 0x0000000000007b1d */ /* 0x000ff60000010000 */
[----:B------:R-:W-:Y:S05]  /*01c0*/  @!P0 BRA `(.L_x_0) ;  /* 0x00000000002c8947 */ /* 0x000fea0003800000 */
.L_x_1:
[----:B------:R-:W-:-:S04]  /*01d0*/  SHF.R.U32.HI R8, RZ, 0x1, R0 ;  /* 0x00000001ff087819 */ /* 0x000fc80000011600 */
[----:B------:R-:W-:-:S13]  /*01e0*/  ISETP.GE.U32.AND P0, PT, R6, R8, PT ;  /* 0x000000080600720c */ /* 0x000fda0003f06070 */
[----:B------:R-:W-:Y:S01]  /*01f0*/  @!P0 IMAD R2, R8, 0x4, R5 ;  /* 0x0000000408028824 */ /* 0x000fe200078e0205 */
[----:B------:R-:W-:Y:S05]  /*0200*/  @!P0 LDS R3, [R5] ;  /* 0x0000000005038984 */ /* 0x000fea0000000800 */
[----:B------:R-:W0:Y:S02]  /*0210*/  @!P0 LDS R2, [R2] ;  /* 0x0000000002028984 */ /* 0x000e240000000800 */
[----:B0-----:R-:W-:-:S05]  /*0220*/  @!P0 FADD R4, R2, R3 ;  /* 0x0000000302048221 */ /* 0x001fca0000000000 */
[----:B------:R1:W-:Y:S01]  /*0230*/  @!P0 STS [R5], R4 ;  /* 0x0000000405008388 */ /* 0x0003e20000000800 */
[----:B------:R-:W-:Y:S01]  /*0240*/  BAR.SYNC.DEFER_BLOCKING 0x0 ;  /* 0x0000000000007b1d */ /* 0x000fe20000010000 */
[----:B------:R-:W-:Y:S01]  /*0250*/  ISETP.GT.U32.AND P0, PT, R0, 0x3, PT ;  /* 0x000000030000780c */ /* 0x000fe20003f04070 */
[----:B------:R-:W-:-:S12]  /*0260*/  IMAD.MOV.U32 R0, RZ, RZ, R8 ;  /* 0x000000ffff007224 */ /* 0x000fd800078e0008 */
[----:B-1----:R-:W-:Y:S05]  /*0270*/  @P0 BRA `(.L_x_1) ;  /* 0xfffffffc00d40947 */ /* 0x002fea000383ffff */
.L_x_0:
[----:B------:R-:W1:Y:S01]  /*0280*/  @!P1 LDS R2, [R9] ;  /* 0x0000000009029984 */ /* 0x000e620000000800 */
[----:B0-----:R-:W0:Y:S02]  /*0290*/  @!P1 LDC.64 R4, c[0x0][0x390] ;  /* 0x0000e400ff049b82 */ /* 0x001e240000000a00 */
[----:B0-----:R-:W-:Y:S01]  /*02a0*/  @!P1 IMAD.WIDE.U32 R4, R7, 0x8, R4 ;  /* 0x0000000807049825 */ /* 0x001fe200078e0004 */
[----:B-1----:R-:W0:Y:S04]  /*02b0*/  @!P1 F2F.F64.F32 R2, R2 ;  /* 0x0000000200029310 */ /* 0x002e280000201800 */
[----:B0-----:R-:W-:Y:S01]  /*02c0*/  @!P1 STG.E.64 desc[UR6][R4.64], R2 ;  /* 0x0000000204009986 */ /* 0x001fe2000c101b06 */
[----:B------:R-:W-:Y:S06]  /*02d0*/  BAR.SYNC.DEFER_BLOCKING 0x0 ;  /* 0x0000000000007b1d */ /* 0x000fec0000010000 */
[----:B------:R-:W-:Y:S05]  /*02e0*/  EXIT ;  /* 0x000000000000794d */ /* 0x000fea0003800000 */
.L_x_2:
[----:B------:R-:W-:-:S00]  /*02f0*/  BRA `(.L_x_2) ;  /* 0xfffffffc00fc7947 */ /* 0x000fc0000383ffff */
[----:B------:R-:W-:-:S00]  /*0300*/  NOP ;  /* 0x0000000000007918 */ /* 0x000fc00000000000 */
[----:B------:R-:W-:-:S00]  /*0310*/  NOP ;  /* 0x0000000000007918 */ /* 0x000fc00000000000 */
[----:B------:R-:W-:-:S00]  /*0320*/  NOP ;  /* 0x0000000000007918 */ /* 0x000fc00000000000 */
[----:B------:R-:W-:-:S00]  /*0330*/  NOP ;  /* 0x0000000000007918 */ /* 0x000fc00000000000 */
[----:B------:R-:W-:-:S00]  /*0340*/  NOP ;  /* 0x0000000000007918 */ /* 0x000fc00000000000 */
[----:B------:R-:W-:-:S00]  /*0350*/  NOP ;  /* 0x0000000000007918 */ /* 0x000fc00000000000 */
[----:B------:R-:W-:-:S00]  /*0360*/  NOP ;  /* 0x0000000000007918 */ /* 0x000fc00000000000 */
[----:B------:R-:W-:-:S00]  /*0370*/  NOP ;  /* 0x0000000000007918 */ /* 0x000fc00000000000 */
.L_x_3:


//--------------------- .nv.shared._Z5k_sumlPdS_  --------------------------
	.section	.nv.shared._Z5k_sumlPdS_,"aw",@nobits
	.sectionflags	@""
	.align	16
	.zero		1024


//--------------------- .nv.shared.reserved.0     --------------------------
	.section	.nv.shared.reserved.0,"aw",@nobits
	.weak		__nv_reservedSMEM_offset_0_alias
	.size		__nv_reservedSMEM_offset_0_alias, 0, 64
	.other		__nv_reservedSMEM_offset_0_alias,@"STO_CUDA_RESERVED_SHARED STV_DEFAULT"
__nv_reservedSMEM_offset_0_alias:
	.zero		0
	.zero		64


//--------------------- .nv.constant0._Z5k_sumlPdS_ --------------------------
	.section	.nv.constant0._Z5k_sumlPdS_,"a",@progbits
	.sectionflags	@""
	.align	4
.nv.constant0._Z5k_sumlPdS_:
	.zero		920


//--------------------- SYMBOLS --------------------------

	.type		.nv.reservedSmem.offset0,@object
	.size		.nv.reservedSmem.offset0,0x4
	.type		.nv.reservedSmem.cap,@object
	.size		.nv.reservedSmem.cap,0x4
